//
// Generated by NVIDIA NVVM Compiler
//
// Compiler Build ID: CL-36424714
// Cuda compilation tools, release 13.0, V13.0.88
// Based on NVVM 20.0.0
//

.version 9.0
.target sm_100
.address_size 64

	// .globl	_Z10cuda_hellov
.extern .func  (.param .b32 func_retval0) vprintf
(
	.param .b64 vprintf_param_0,
	.param .b64 vprintf_param_1
)
;
.global .align 1 .b8 $str[15] = {72, 101, 108, 108, 111, 44, 32, 119, 111, 114, 108, 100, 33, 10};

.visible .entry _Z10cuda_hellov()
{
	.reg .b32 	%r<3>;
	.reg .b64 	%rd<3>;

	mov.u64 	%rd1, $str;
	cvta.global.u64 	%rd2, %rd1;
	{ // callseq 0, 0
	.param .b64 param0;
	st.param.b64 	[param0], %rd2;
	.param .b64 param1;
	st.param.b64 	[param1], 0;
	.param .b32 retval0;
	call.uni (retval0), 
	vprintf, 
	(
	param0, 
	param1
	);
	ld.param.b32 	%r1, [retval0];
	} // callseq 0
	ret;

}


// ===== COMPILED SASS (sm_100) =====

	.target	sm_100

	.elftype	@"ET_EXEC"


//--------------------- .note.nv.tkinfo           --------------------------
	.section	.note.nv.tkinfo,"",@"SHT_NOTE"
	.sectionflags	@"SHF_NOTE_NV_TKINFO"
	.tkinfo
        /*0018*/ 	.word	0x00000002
        /*0030*/ 	.string	""
        /*0030*/ 	.string	"ptxas"
        /*0030*/ 	.string	"Cuda compilation tools, release 13.0, V13.0.88"
        /*0030*/ 	.string	"Build cuda_13.0.r13.0/compiler.36424714_0"
        /*0030*/ 	.string	"-arch sm_100 -m 64 "



//--------------------- .note.nv.cuinfo           --------------------------
	.section	.note.nv.cuinfo,"",@"SHT_NOTE"
	.sectionflags	@"SHF_NOTE_NV_CUINFO"
        /*0018*/ 	.short	0x0002
        /*001a*/ 	.short	0x0064
        /*001c*/ 	.short	0x0082
	.zero		2


//--------------------- .nv.info                  --------------------------
	.section	.nv.info,"",@"SHT_CUDA_INFO"
	.align	4


	//----- nvinfo : EIATTR_REGCOUNT
	.align		4
        /*0000*/ 	.byte	0x04, 0x2f
        /*0002*/ 	.short	(.L_2 - .L_1)
	.align		4
.L_1:
        /*0004*/ 	.word	index@(_Z10cuda_hellov)
        /*0008*/ 	.word	0x00000018


	//----- nvinfo : EIATTR_FRAME_SIZE
	.align		4
.L_2:
        /*000c*/ 	.byte	0x04, 0x11
        /*000e*/ 	.short	(.L_4 - .L_3)
	.align		4
.L_3:
        /*0010*/ 	.word	index@(_Z10cuda_hellov)
        /*0014*/ 	.word	0x00000000


	//----- nvinfo : EIATTR_MIN_STACK_SIZE
	.align		4
.L_4:
        /*0018*/ 	.byte	0x04, 0x12
        /*001a*/ 	.short	(.L_6 - .L_5)
	.align		4
.L_5:
        /*001c*/ 	.word	index@(_Z10cuda_hellov)
        /*0020*/ 	.word	0x00000000
.L_6:


//--------------------- .nv.compat                --------------------------
	.section	.nv.compat,"",@"SHT_CUDA_COMPAT_INFO"
	.align	4
        /*0000*/ 	.byte	0x02, 0x09, 0x00, 0x00, 0x02, 0x02, 0x01, 0x00, 0x02, 0x05, 0x05, 0x00, 0x03, 0x07, 0x01, 0x01
        /*0010*/ 	.byte	0x02, 0x03, 0x00, 0x00, 0x02, 0x06, 0x01, 0x00, 0x04, 0x0b, 0x08, 0x00, 0x09, 0x00, 0x00, 0x00
        /*0020*/ 	.byte	0x00, 0x00, 0x00, 0x00


//--------------------- .nv.info._Z10cuda_hellov  --------------------------
	.section	.nv.info._Z10cuda_hellov,"",@"SHT_CUDA_INFO"
	.sectionflags	@""
	.align	4


	//----- nvinfo : EIATTR_CUDA_API_VERSION
	.align		4
        /*0000*/ 	.byte	0x04, 0x37
        /*0002*/ 	.short	(.L_8 - .L_7)
.L_7:
        /*0004*/ 	.word	0x00000082


	//----- nvinfo : EIATTR_SPARSE_MMA_MASK
	.align		4
.L_8:
        /*0008*/ 	.byte	0x03, 0x50
        /*000a*/ 	.short	0x0000


	//----- nvinfo : EIATTR_MAXREG_COUNT
	.align		4
        /*000c*/ 	.byte	0x03, 0x1b
        /*000e*/ 	.short	0x00ff


	//----- nvinfo : EIATTR_EXTERNS
	.align		4
        /*0010*/ 	.byte	0x04, 0x0f
        /*0012*/ 	.short	(.L_10 - .L_9)


	//   ....[0]....
	.align		4
.L_9:
        /*0014*/ 	.word	index@(vprintf)


	//----- nvinfo : EIATTR_MERCURY_ISA_VERSION
	.align		4
.L_10:
        /*0018*/ 	.byte	0x03, 0x5f
        /*001a*/ 	.short	0x0101


	//----- nvinfo : EIATTR_VRC_CTA_INIT_COUNT
	.align		4
        /*001c*/ 	.byte	0x02, 0x4a
	.zero		1
	.zero		1


	//----- nvinfo : EIATTR_SYSCALL_OFFSETS
	.align		4
        /*0020*/ 	.byte	0x04, 0x46
        /*0022*/ 	.short	(.L_12 - .L_11)


	//   ....[0]....
.L_11:
        /*0024*/ 	.word	0x00000080


	//----- nvinfo : EIATTR_EXIT_INSTR_OFFSETS
	.align		4
.L_12:
        /*0028*/ 	.byte	0x04, 0x1c
        /*002a*/ 	.short	(.L_14 - .L_13)


	//   ....[0]....
.L_13:
        /*002c*/ 	.word	0x00000090


	//----- nvinfo : EIATTR_SW_WAR
	.align		4
.L_14:
        /*0030*/ 	.byte	0x04, 0x36
        /*0032*/ 	.short	(.L_16 - .L_15)
.L_15:
        /*0034*/ 	.word	0x00000008
.L_16:


//--------------------- .nv.callgraph             --------------------------
	.section	.nv.callgraph,"",@"SHT_CUDA_CALLGRAPH"
	.align	4
	.sectionentsize	8
	.align		4
        /*0000*/ 	.word	0x00000000
	.align		4
        /*0004*/ 	.word	0xffffffff
	.align		4
        /*0008*/ 	.word	index@(_Z10cuda_hellov)
	.align		4
        /*000c*/ 	.word	index@(vprintf)
	.align		4
        /*0010*/ 	.word	0x00000000
	.align		4
        /*0014*/ 	.word	0xfffffffe
	.align		4
        /*0018*/ 	.word	0x00000000
	.align		4
        /*001c*/ 	.word	0xfffffffd
	.align		4
        /*0020*/ 	.word	0x00000000
	.align		4
        /*0024*/ 	.word	0xfffffffc


//--------------------- .nv.constant4             --------------------------
	.section	.nv.constant4,"a",@progbits
	.align	8
	.align		8
.nv.constant4:
        /*0000*/ 	.dword	vprintf
	.align		8
        /*0008*/ 	.dword	$str


//--------------------- .text._Z10cuda_hellov     --------------------------
	.section	.text._Z10cuda_hellov,"ax",@progbits
	.align	128
        .global         _Z10cuda_hellov
        .type           _Z10cuda_hellov,@function
        .size           _Z10cuda_hellov,(.L_x_2 - _Z10cuda_hellov)
        .other          _Z10cuda_hellov,@"STO_CUDA_ENTRY STV_DEFAULT"
_Z10cuda_hellov:
.text._Z10cuda_hellov:
[----:B------:R-:W0:Y:S01]  /*0000*/  LDC R1, c[0x0][0x37c] ;  /* 0x0000df00ff017b82 */ /* 0x000e220000000800 */
[----:B------:R-:W-:Y:S01]  /*0010*/  MOV R0, 0x0 ;  /* 0x0000000000007802 */ /* 0x000fe20000000f00 */
[----:B------:R-:W1:Y:S01]  /*0020*/  LDCU.64 UR4, c[0x4][0x8] ;  /* 0x01000100ff0477ac */ /* 0x000e620008000a00 */
[----:B------:R-:W-:-:S05]  /*0030*/  CS2R R6, SRZ ;  /* 0x0000000000067805 */ /* 0x000fca000001ff00 */
[----:B------:R2:W3:Y:S01]  /*0040*/  LDC.64 R2, c[0x4][R0] ;  /* 0x0100000000027b82 */ /* 0x0004e20000000a00 */
[----:B-1----:R-:W-:Y:S02]  /*0050*/  IMAD.U32 R4, RZ, RZ, UR4 ;  /* 0x00000004ff047e24 */ /* 0x002fe4000f8e00ff */
[----:B--2---:R-:W-:-:S07]  /*0060*/  IMAD.U32 R5, RZ, RZ, UR5 ;  /* 0x00000005ff057e24 */ /* 0x004fce000f8e00ff */
[----:B------:R-:W-:-:S07]  /*0070*/  LEPC R20, `(.L_x_0) ;  /* 0x000000001014794e */ /* 0x000fce0000000000 */
[----:B0--3--:R-:W-:Y:S05]  /*0080*/  CALL.ABS.NOINC R2 ;  /* 0x0000000002007343 */ /* 0x009fea0003c00000 */
.L_x_0:
[----:B------:R-:W-:Y:S05]  /*0090*/  EXIT ;  /* 0x000000000000794d */ /* 0x000fea0003800000 */
.L_x_1:
[----:B------:R-:W-:-:S00]  /*00a0*/  BRA `(.L_x_1) ;  /* 0xfffffffc00fc7947 */ /* 0x000fc0000383ffff */
[----:B------:R-:W-:-:S00]  /*00b0*/  NOP ;  /* 0x0000000000007918 */ /* 0x000fc00000000000 */
        /* <DEDUP_REMOVED lines=12> */
.L_x_2:


//--------------------- .nv.global.init           --------------------------
	.section	.nv.global.init,"aw",@progbits
.nv.global.init:
	.type		$str,@object
	.size		$str,(.L_0 - $str)
$str:
        /*0000*/ 	.byte	0x48, 0x65, 0x6c, 0x6c, 0x6f, 0x2c, 0x20, 0x77, 0x6f, 0x72, 0x6c, 0x64, 0x21, 0x0a, 0x00
.L_0:


//--------------------- .nv.shared.reserved.0     --------------------------
	.section	.nv.shared.reserved.0,"aw",@nobits
	.weak		__nv_reservedSMEM_offset_0_alias
	.size		__nv_reservedSMEM_offset_0_alias, 0, 64
	.other		__nv_reservedSMEM_offset_0_alias,@"STO_CUDA_RESERVED_SHARED STV_DEFAULT"
__nv_reservedSMEM_offset_0_alias:
	.zero		0
	.zero		64


//--------------------- .nv.constant0._Z10cuda_hellov --------------------------
	.section	.nv.constant0._Z10cuda_hellov,"a",@progbits
	.sectionflags	@""
	.align	4
.nv.constant0._Z10cuda_hellov:
	.zero		896


//--------------------- SYMBOLS --------------------------

	.type		.nv.reservedSmem.offset0,@object
	.size		.nv.reservedSmem.offset0,0x4
	.type		vprintf,@function
